//
// Generated by NVIDIA NVVM Compiler
//
// Compiler Build ID: CL-36424714
// Cuda compilation tools, release 13.0, V13.0.88
// Based on NVVM 20.0.0
//

.version 9.0
.target sm_100
.address_size 64

	// .globl	_Z27sparseMatrixVectorMulKernelPiS_PfS0_S0_i

.visible .entry _Z27sparseMatrixVectorMulKernelPiS_PfS0_S0_i(
	.param .u64 .ptr .align 1 _Z27sparseMatrixVectorMulKernelPiS_PfS0_S0_i_param_0,
	.param .u64 .ptr .align 1 _Z27sparseMatrixVectorMulKernelPiS_PfS0_S0_i_param_1,
	.param .u64 .ptr .align 1 _Z27sparseMatrixVectorMulKernelPiS_PfS0_S0_i_param_2,
	.param .u64 .ptr .align 1 _Z27sparseMatrixVectorMulKernelPiS_PfS0_S0_i_param_3,
	.param .u64 .ptr .align 1 _Z27sparseMatrixVectorMulKernelPiS_PfS0_S0_i_param_4,
	.param .u32 _Z27sparseMatrixVectorMulKernelPiS_PfS0_S0_i_param_5
)
{
	.reg .pred 	%p<11>;
	.reg .b32 	%r<67>;
	.reg .b32 	%f<112>;
	.reg .b64 	%rd<87>;

	ld.param.u64 	%rd6, [_Z27sparseMatrixVectorMulKernelPiS_PfS0_S0_i_param_0];
	ld.param.u64 	%rd8, [_Z27sparseMatrixVectorMulKernelPiS_PfS0_S0_i_param_1];
	ld.param.u64 	%rd9, [_Z27sparseMatrixVectorMulKernelPiS_PfS0_S0_i_param_2];
	ld.param.u64 	%rd10, [_Z27sparseMatrixVectorMulKernelPiS_PfS0_S0_i_param_3];
	ld.param.u64 	%rd7, [_Z27sparseMatrixVectorMulKernelPiS_PfS0_S0_i_param_4];
	ld.param.u32 	%r23, [_Z27sparseMatrixVectorMulKernelPiS_PfS0_S0_i_param_5];
	cvta.to.global.u64 	%rd1, %rd10;
	cvta.to.global.u64 	%rd2, %rd8;
	cvta.to.global.u64 	%rd3, %rd9;
	mov.u32 	%r24, %ctaid.x;
	mov.u32 	%r25, %ntid.x;
	mov.u32 	%r26, %tid.x;
	mad.lo.s32 	%r1, %r24, %r25, %r26;
	setp.ge.s32 	%p1, %r1, %r23;
	@%p1 bra 	$L__BB0_15;
	cvta.to.global.u64 	%rd11, %rd6;
	mul.wide.s32 	%rd12, %r1, 4;
	add.s64 	%rd13, %rd11, %rd12;
	ld.global.u32 	%r62, [%rd13];
	ld.global.u32 	%r3, [%rd13+4];
	setp.ge.s32 	%p2, %r62, %r3;
	mov.f32 	%f111, 0f00000000;
	@%p2 bra 	$L__BB0_14;
	add.s32 	%r27, %r62, 1;
	max.s32 	%r28, %r3, %r27;
	sub.s32 	%r4, %r28, %r62;
	and.b32  	%r5, %r4, 15;
	sub.s32 	%r29, %r62, %r28;
	setp.gt.u32 	%p3, %r29, -16;
	mov.f32 	%f111, 0f00000000;
	@%p3 bra 	$L__BB0_5;
	and.b32  	%r30, %r4, -16;
	neg.s32 	%r60, %r30;
	add.s64 	%rd4, %rd3, 32;
	add.s64 	%rd5, %rd2, 32;
	mov.f32 	%f111, 0f00000000;
$L__BB0_4:
	.pragma "nounroll";
	mul.wide.s32 	%rd14, %r62, 4;
	add.s64 	%rd15, %rd4, %rd14;
	add.s64 	%rd16, %rd5, %rd14;
	ld.global.f32 	%f18, [%rd15+-32];
	ld.global.u32 	%r31, [%rd16+-32];
	mul.wide.s32 	%rd17, %r31, 4;
	add.s64 	%rd18, %rd1, %rd17;
	ld.global.f32 	%f19, [%rd18];
	fma.rn.f32 	%f20, %f18, %f19, %f111;
	ld.global.f32 	%f21, [%rd15+-28];
	ld.global.u32 	%r32, [%rd16+-28];
	mul.wide.s32 	%rd19, %r32, 4;
	add.s64 	%rd20, %rd1, %rd19;
	ld.global.f32 	%f22, [%rd20];
	fma.rn.f32 	%f23, %f21, %f22, %f20;
	ld.global.f32 	%f24, [%rd15+-24];
	ld.global.u32 	%r33, [%rd16+-24];
	mul.wide.s32 	%rd21, %r33, 4;
	add.s64 	%rd22, %rd1, %rd21;
	ld.global.f32 	%f25, [%rd22];
	fma.rn.f32 	%f26, %f24, %f25, %f23;
	ld.global.f32 	%f27, [%rd15+-20];
	ld.global.u32 	%r34, [%rd16+-20];
	mul.wide.s32 	%rd23, %r34, 4;
	add.s64 	%rd24, %rd1, %rd23;
	ld.global.f32 	%f28, [%rd24];
	fma.rn.f32 	%f29, %f27, %f28, %f26;
	ld.global.f32 	%f30, [%rd15+-16];
	ld.global.u32 	%r35, [%rd16+-16];
	mul.wide.s32 	%rd25, %r35, 4;
	add.s64 	%rd26, %rd1, %rd25;
	ld.global.f32 	%f31, [%rd26];
	fma.rn.f32 	%f32, %f30, %f31, %f29;
	ld.global.f32 	%f33, [%rd15+-12];
	ld.global.u32 	%r36, [%rd16+-12];
	mul.wide.s32 	%rd27, %r36, 4;
	add.s64 	%rd28, %rd1, %rd27;
	ld.global.f32 	%f34, [%rd28];
	fma.rn.f32 	%f35, %f33, %f34, %f32;
	ld.global.f32 	%f36, [%rd15+-8];
	ld.global.u32 	%r37, [%rd16+-8];
	mul.wide.s32 	%rd29, %r37, 4;
	add.s64 	%rd30, %rd1, %rd29;
	ld.global.f32 	%f37, [%rd30];
	fma.rn.f32 	%f38, %f36, %f37, %f35;
	ld.global.f32 	%f39, [%rd15+-4];
	ld.global.u32 	%r38, [%rd16+-4];
	mul.wide.s32 	%rd31, %r38, 4;
	add.s64 	%rd32, %rd1, %rd31;
	ld.global.f32 	%f40, [%rd32];
	fma.rn.f32 	%f41, %f39, %f40, %f38;
	ld.global.f32 	%f42, [%rd15];
	ld.global.u32 	%r39, [%rd16];
	mul.wide.s32 	%rd33, %r39, 4;
	add.s64 	%rd34, %rd1, %rd33;
	ld.global.f32 	%f43, [%rd34];
	fma.rn.f32 	%f44, %f42, %f43, %f41;
	ld.global.f32 	%f45, [%rd15+4];
	ld.global.u32 	%r40, [%rd16+4];
	mul.wide.s32 	%rd35, %r40, 4;
	add.s64 	%rd36, %rd1, %rd35;
	ld.global.f32 	%f46, [%rd36];
	fma.rn.f32 	%f47, %f45, %f46, %f44;
	ld.global.f32 	%f48, [%rd15+8];
	ld.global.u32 	%r41, [%rd16+8];
	mul.wide.s32 	%rd37, %r41, 4;
	add.s64 	%rd38, %rd1, %rd37;
	ld.global.f32 	%f49, [%rd38];
	fma.rn.f32 	%f50, %f48, %f49, %f47;
	ld.global.f32 	%f51, [%rd15+12];
	ld.global.u32 	%r42, [%rd16+12];
	mul.wide.s32 	%rd39, %r42, 4;
	add.s64 	%rd40, %rd1, %rd39;
	ld.global.f32 	%f52, [%rd40];
	fma.rn.f32 	%f53, %f51, %f52, %f50;
	ld.global.f32 	%f54, [%rd15+16];
	ld.global.u32 	%r43, [%rd16+16];
	mul.wide.s32 	%rd41, %r43, 4;
	add.s64 	%rd42, %rd1, %rd41;
	ld.global.f32 	%f55, [%rd42];
	fma.rn.f32 	%f56, %f54, %f55, %f53;
	ld.global.f32 	%f57, [%rd15+20];
	ld.global.u32 	%r44, [%rd16+20];
	mul.wide.s32 	%rd43, %r44, 4;
	add.s64 	%rd44, %rd1, %rd43;
	ld.global.f32 	%f58, [%rd44];
	fma.rn.f32 	%f59, %f57, %f58, %f56;
	ld.global.f32 	%f60, [%rd15+24];
	ld.global.u32 	%r45, [%rd16+24];
	mul.wide.s32 	%rd45, %r45, 4;
	add.s64 	%rd46, %rd1, %rd45;
	ld.global.f32 	%f61, [%rd46];
	fma.rn.f32 	%f62, %f60, %f61, %f59;
	ld.global.f32 	%f63, [%rd15+28];
	ld.global.u32 	%r46, [%rd16+28];
	mul.wide.s32 	%rd47, %r46, 4;
	add.s64 	%rd48, %rd1, %rd47;
	ld.global.f32 	%f64, [%rd48];
	fma.rn.f32 	%f111, %f63, %f64, %f62;
	add.s32 	%r62, %r62, 16;
	add.s32 	%r60, %r60, 16;
	setp.ne.s32 	%p4, %r60, 0;
	@%p4 bra 	$L__BB0_4;
$L__BB0_5:
	setp.eq.s32 	%p5, %r5, 0;
	@%p5 bra 	$L__BB0_14;
	and.b32  	%r12, %r4, 7;
	setp.lt.u32 	%p6, %r5, 8;
	@%p6 bra 	$L__BB0_8;
	mul.wide.s32 	%rd49, %r62, 4;
	add.s64 	%rd50, %rd3, %rd49;
	ld.global.f32 	%f66, [%rd50];
	add.s64 	%rd51, %rd2, %rd49;
	ld.global.u32 	%r47, [%rd51];
	mul.wide.s32 	%rd52, %r47, 4;
	add.s64 	%rd53, %rd1, %rd52;
	ld.global.f32 	%f67, [%rd53];
	fma.rn.f32 	%f68, %f66, %f67, %f111;
	ld.global.f32 	%f69, [%rd50+4];
	ld.global.u32 	%r48, [%rd51+4];
	mul.wide.s32 	%rd54, %r48, 4;
	add.s64 	%rd55, %rd1, %rd54;
	ld.global.f32 	%f70, [%rd55];
	fma.rn.f32 	%f71, %f69, %f70, %f68;
	ld.global.f32 	%f72, [%rd50+8];
	ld.global.u32 	%r49, [%rd51+8];
	mul.wide.s32 	%rd56, %r49, 4;
	add.s64 	%rd57, %rd1, %rd56;
	ld.global.f32 	%f73, [%rd57];
	fma.rn.f32 	%f74, %f72, %f73, %f71;
	ld.global.f32 	%f75, [%rd50+12];
	ld.global.u32 	%r50, [%rd51+12];
	mul.wide.s32 	%rd58, %r50, 4;
	add.s64 	%rd59, %rd1, %rd58;
	ld.global.f32 	%f76, [%rd59];
	fma.rn.f32 	%f77, %f75, %f76, %f74;
	ld.global.f32 	%f78, [%rd50+16];
	ld.global.u32 	%r51, [%rd51+16];
	mul.wide.s32 	%rd60, %r51, 4;
	add.s64 	%rd61, %rd1, %rd60;
	ld.global.f32 	%f79, [%rd61];
	fma.rn.f32 	%f80, %f78, %f79, %f77;
	ld.global.f32 	%f81, [%rd50+20];
	ld.global.u32 	%r52, [%rd51+20];
	mul.wide.s32 	%rd62, %r52, 4;
	add.s64 	%rd63, %rd1, %rd62;
	ld.global.f32 	%f82, [%rd63];
	fma.rn.f32 	%f83, %f81, %f82, %f80;
	ld.global.f32 	%f84, [%rd50+24];
	ld.global.u32 	%r53, [%rd51+24];
	mul.wide.s32 	%rd64, %r53, 4;
	add.s64 	%rd65, %rd1, %rd64;
	ld.global.f32 	%f85, [%rd65];
	fma.rn.f32 	%f86, %f84, %f85, %f83;
	ld.global.f32 	%f87, [%rd50+28];
	ld.global.u32 	%r54, [%rd51+28];
	mul.wide.s32 	%rd66, %r54, 4;
	add.s64 	%rd67, %rd1, %rd66;
	ld.global.f32 	%f88, [%rd67];
	fma.rn.f32 	%f111, %f87, %f88, %f86;
	add.s32 	%r62, %r62, 8;
$L__BB0_8:
	setp.eq.s32 	%p7, %r12, 0;
	@%p7 bra 	$L__BB0_14;
	and.b32  	%r15, %r4, 3;
	setp.lt.u32 	%p8, %r12, 4;
	@%p8 bra 	$L__BB0_11;
	mul.wide.s32 	%rd68, %r62, 4;
	add.s64 	%rd69, %rd3, %rd68;
	ld.global.f32 	%f90, [%rd69];
	add.s64 	%rd70, %rd2, %rd68;
	ld.global.u32 	%r55, [%rd70];
	mul.wide.s32 	%rd71, %r55, 4;
	add.s64 	%rd72, %rd1, %rd71;
	ld.global.f32 	%f91, [%rd72];
	fma.rn.f32 	%f92, %f90, %f91, %f111;
	ld.global.f32 	%f93, [%rd69+4];
	ld.global.u32 	%r56, [%rd70+4];
	mul.wide.s32 	%rd73, %r56, 4;
	add.s64 	%rd74, %rd1, %rd73;
	ld.global.f32 	%f94, [%rd74];
	fma.rn.f32 	%f95, %f93, %f94, %f92;
	ld.global.f32 	%f96, [%rd69+8];
	ld.global.u32 	%r57, [%rd70+8];
	mul.wide.s32 	%rd75, %r57, 4;
	add.s64 	%rd76, %rd1, %rd75;
	ld.global.f32 	%f97, [%rd76];
	fma.rn.f32 	%f98, %f96, %f97, %f95;
	ld.global.f32 	%f99, [%rd69+12];
	ld.global.u32 	%r58, [%rd70+12];
	mul.wide.s32 	%rd77, %r58, 4;
	add.s64 	%rd78, %rd1, %rd77;
	ld.global.f32 	%f100, [%rd78];
	fma.rn.f32 	%f111, %f99, %f100, %f98;
	add.s32 	%r62, %r62, 4;
$L__BB0_11:
	setp.eq.s32 	%p9, %r15, 0;
	@%p9 bra 	$L__BB0_14;
	neg.s32 	%r65, %r15;
$L__BB0_13:
	.pragma "nounroll";
	mul.wide.s32 	%rd79, %r62, 4;
	add.s64 	%rd80, %rd2, %rd79;
	add.s64 	%rd81, %rd3, %rd79;
	ld.global.f32 	%f101, [%rd81];
	ld.global.u32 	%r59, [%rd80];
	mul.wide.s32 	%rd82, %r59, 4;
	add.s64 	%rd83, %rd1, %rd82;
	ld.global.f32 	%f102, [%rd83];
	fma.rn.f32 	%f111, %f101, %f102, %f111;
	add.s32 	%r62, %r62, 1;
	add.s32 	%r65, %r65, 1;
	setp.ne.s32 	%p10, %r65, 0;
	@%p10 bra 	$L__BB0_13;
$L__BB0_14:
	cvta.to.global.u64 	%rd84, %rd7;
	add.s64 	%rd86, %rd84, %rd12;
	st.global.f32 	[%rd86], %f111;
$L__BB0_15:
	ret;

}


// ===== COMPILED SASS (sm_100) =====

	.target	sm_100

	.elftype	@"ET_EXEC"


//--------------------- .note.nv.tkinfo           --------------------------
	.section	.note.nv.tkinfo,"",@"SHT_NOTE"
	.sectionflags	@"SHF_NOTE_NV_TKINFO"
	.tkinfo
        /*0018*/ 	.word	0x00000002
        /*0030*/ 	.string	""
        /*0030*/ 	.string	"ptxas"
        /*0030*/ 	.string	"Cuda compilation tools, release 13.0, V13.0.88"
        /*0030*/ 	.string	"Build cuda_13.0.r13.0/compiler.36424714_0"
        /*0030*/ 	.string	"-arch sm_100 -m 64 "



//--------------------- .note.nv.cuinfo           --------------------------
	.section	.note.nv.cuinfo,"",@"SHT_NOTE"
	.sectionflags	@"SHF_NOTE_NV_CUINFO"
        /*0018*/ 	.short	0x0002
        /*001a*/ 	.short	0x0064
        /*001c*/ 	.short	0x0082
	.zero		2


//--------------------- .nv.info                  --------------------------
	.section	.nv.info,"",@"SHT_CUDA_INFO"
	.align	4


	//----- nvinfo : EIATTR_REGCOUNT
	.align		4
        /*0000*/ 	.byte	0x04, 0x2f
        /*0002*/ 	.short	(.L_1 - .L_0)
	.align		4
.L_0:
        /*0004*/ 	.word	index@(_Z27sparseMatrixVectorMulKernelPiS_PfS0_S0_i)
        /*0008*/ 	.word	0x00000020


	//----- nvinfo : EIATTR_FRAME_SIZE
	.align		4
.L_1:
        /*000c*/ 	.byte	0x04, 0x11
        /*000e*/ 	.short	(.L_3 - .L_2)
	.align		4
.L_2:
        /*0010*/ 	.word	index@(_Z27sparseMatrixVectorMulKernelPiS_PfS0_S0_i)
        /*0014*/ 	.word	0x00000000


	//----- nvinfo : EIATTR_MIN_STACK_SIZE
	.align		4
.L_3:
        /*0018*/ 	.byte	0x04, 0x12
        /*001a*/ 	.short	(.L_5 - .L_4)
	.align		4
.L_4:
        /*001c*/ 	.word	index@(_Z27sparseMatrixVectorMulKernelPiS_PfS0_S0_i)
        /*0020*/ 	.word	0x00000000
.L_5:


//--------------------- .nv.compat                --------------------------
	.section	.nv.compat,"",@"SHT_CUDA_COMPAT_INFO"
	.align	4
        /*0000*/ 	.byte	0x02, 0x09, 0x00, 0x00, 0x02, 0x02, 0x01, 0x00, 0x02, 0x05, 0x05, 0x00, 0x03, 0x07, 0x01, 0x01
        /*0010*/ 	.byte	0x02, 0x03, 0x00, 0x00, 0x02, 0x06, 0x01, 0x00, 0x04, 0x0b, 0x08, 0x00, 0x09, 0x00, 0x00, 0x00
        /*0020*/ 	.byte	0x00, 0x00, 0x00, 0x00


//--------------------- .nv.info._Z27sparseMatrixVectorMulKernelPiS_PfS0_S0_i --------------------------
	.section	.nv.info._Z27sparseMatrixVectorMulKernelPiS_PfS0_S0_i,"",@"SHT_CUDA_INFO"
	.sectionflags	@""
	.align	4


	//----- nvinfo : EIATTR_CUDA_API_VERSION
	.align		4
        /*0000*/ 	.byte	0x04, 0x37
        /*0002*/ 	.short	(.L_7 - .L_6)
.L_6:
        /*0004*/ 	.word	0x00000082


	//----- nvinfo : EIATTR_KPARAM_INFO
	.align		4
.L_7:
        /*0008*/ 	.byte	0x04, 0x17
        /*000a*/ 	.short	(.L_9 - .L_8)
.L_8:
        /*000c*/ 	.word	0x00000000
        /*0010*/ 	.short	0x0005
        /*0012*/ 	.short	0x0028
        /*0014*/ 	.byte	0x00, 0xf0, 0x11, 0x00


	//----- nvinfo : EIATTR_KPARAM_INFO
	.align		4
.L_9:
        /*0018*/ 	.byte	0x04, 0x17
        /*001a*/ 	.short	(.L_11 - .L_10)
.L_10:
        /*001c*/ 	.word	0x00000000
        /*0020*/ 	.short	0x0004
        /*0022*/ 	.short	0x0020
        /*0024*/ 	.byte	0x00, 0xf5, 0x21, 0x00


	//----- nvinfo : EIATTR_KPARAM_INFO
	.align		4
.L_11:
        /*0028*/ 	.byte	0x04, 0x17
        /*002a*/ 	.short	(.L_13 - .L_12)
.L_12:
        /*002c*/ 	.word	0x00000000
        /*0030*/ 	.short	0x0003
        /*0032*/ 	.short	0x0018
        /*0034*/ 	.byte	0x00, 0xf5, 0x21, 0x00


	//----- nvinfo : EIATTR_KPARAM_INFO
	.align		4
.L_13:
        /*0038*/ 	.byte	0x04, 0x17
        /*003a*/ 	.short	(.L_15 - .L_14)
.L_14:
        /*003c*/ 	.word	0x00000000
        /*0040*/ 	.short	0x0002
        /*0042*/ 	.short	0x0010
        /*0044*/ 	.byte	0x00, 0xf5, 0x21, 0x00


	//----- nvinfo : EIATTR_KPARAM_INFO
	.align		4
.L_15:
        /*0048*/ 	.byte	0x04, 0x17
        /*004a*/ 	.short	(.L_17 - .L_16)
.L_16:
        /*004c*/ 	.word	0x00000000
        /*0050*/ 	.short	0x0001
        /*0052*/ 	.short	0x0008
        /*0054*/ 	.byte	0x00, 0xf5, 0x21, 0x00


	//----- nvinfo : EIATTR_KPARAM_INFO
	.align		4
.L_17:
        /*0058*/ 	.byte	0x04, 0x17
        /*005a*/ 	.short	(.L_19 - .L_18)
.L_18:
        /*005c*/ 	.word	0x00000000
        /*0060*/ 	.short	0x0000
        /*0062*/ 	.short	0x0000
        /*0064*/ 	.byte	0x00, 0xf5, 0x21, 0x00


	//----- nvinfo : EIATTR_SPARSE_MMA_MASK
	.align		4
.L_19:
        /*0068*/ 	.byte	0x03, 0x50
        /*006a*/ 	.short	0x0000


	//----- nvinfo : EIATTR_MAXREG_COUNT
	.align		4
        /*006c*/ 	.byte	0x03, 0x1b
        /*006e*/ 	.short	0x00ff


	//----- nvinfo : EIATTR_MERCURY_ISA_VERSION
	.align		4
        /*0070*/ 	.byte	0x03, 0x5f
        /*0072*/ 	.short	0x0101


	//----- nvinfo : EIATTR_VRC_CTA_INIT_COUNT
	.align		4
        /*0074*/ 	.byte	0x02, 0x4a
	.zero		1
	.zero		1


	//----- nvinfo : EIATTR_EXIT_INSTR_OFFSETS
	.align		4
        /*0078*/ 	.byte	0x04, 0x1c
        /*007a*/ 	.short	(.L_21 - .L_20)


	//   ....[0]....
.L_20:
        /*007c*/ 	.word	0x00000070


	//   ....[1]....
        /*0080*/ 	.word	0x00000e60


	//----- nvinfo : EIATTR_CRS_STACK_SIZE
	.align		4
.L_21:
        /*0084*/ 	.byte	0x04, 0x1e
        /*0086*/ 	.short	(.L_23 - .L_22)
.L_22:
        /*0088*/ 	.word	0x00000000


	//----- nvinfo : EIATTR_CBANK_PARAM_SIZE
	.align		4
.L_23:
        /*008c*/ 	.byte	0x03, 0x19
        /*008e*/ 	.short	0x002c


	//----- nvinfo : EIATTR_PARAM_CBANK
	.align		4
        /*0090*/ 	.byte	0x04, 0x0a
        /*0092*/ 	.short	(.L_25 - .L_24)
	.align		4
.L_24:
        /*0094*/ 	.word	index@(.nv.constant0._Z27sparseMatrixVectorMulKernelPiS_PfS0_S0_i)
        /*0098*/ 	.short	0x0380
        /*009a*/ 	.short	0x002c


	//----- nvinfo : EIATTR_SW_WAR
	.align		4
.L_25:
        /*009c*/ 	.byte	0x04, 0x36
        /*009e*/ 	.short	(.L_27 - .L_26)
.L_26:
        /*00a0*/ 	.word	0x00000008
.L_27:


//--------------------- .nv.callgraph             --------------------------
	.section	.nv.callgraph,"",@"SHT_CUDA_CALLGRAPH"
	.align	4
	.sectionentsize	8
	.align		4
        /*0000*/ 	.word	0x00000000
	.align		4
        /*0004*/ 	.word	0xffffffff
	.align		4
        /*0008*/ 	.word	0x00000000
	.align		4
        /*000c*/ 	.word	0xfffffffe
	.align		4
        /*0010*/ 	.word	0x00000000
	.align		4
        /*0014*/ 	.word	0xfffffffd
	.align		4
        /*0018*/ 	.word	0x00000000
	.align		4
        /*001c*/ 	.word	0xfffffffc


//--------------------- .text._Z27sparseMatrixVectorMulKernelPiS_PfS0_S0_i --------------------------
	.section	.text._Z27sparseMatrixVectorMulKernelPiS_PfS0_S0_i,"ax",@progbits
	.align	128
        .global         _Z27sparseMatrixVectorMulKernelPiS_PfS0_S0_i
        .type           _Z27sparseMatrixVectorMulKernelPiS_PfS0_S0_i,@function
        .size           _Z27sparseMatrixVectorMulKernelPiS_PfS0_S0_i,(.L_x_11 - _Z27sparseMatrixVectorMulKernelPiS_PfS0_S0_i)
        .other          _Z27sparseMatrixVectorMulKernelPiS_PfS0_S0_i,@"STO_CUDA_ENTRY STV_DEFAULT"
_Z27sparseMatrixVectorMulKernelPiS_PfS0_S0_i:
.text._Z27sparseMatrixVectorMulKernelPiS_PfS0_S0_i:
[----:B------:R-:W-:Y:S01]  /*0000*/  LDC R1, c[0x0][0x37c] ;  /* 0x0000df00ff017b82 */ /* 0x000fe20000000800 */
[----:B------:R-:W0:Y:S07]  /*0010*/  S2R R3, SR_TID.X ;  /* 0x0000000000037919 */ /* 0x000e2e0000002100 */
[----:B------:R-:W0:Y:S01]  /*0020*/  S2UR UR4, SR_CTAID.X ;  /* 0x00000000000479c3 */ /* 0x000e220000002500 */
[----:B------:R-:W1:Y:S07]  /*0030*/  LDCU UR5, c[0x0][0x3a8] ;  /* 0x00007500ff0577ac */ /* 0x000e6e0008000800 */
[----:B------:R-:W0:Y:S02]  /*0040*/  LDC R0, c[0x0][0x360] ;  /* 0x0000d800ff007b82 */ /* 0x000e240000000800 */
[----:B0-----:R-:W-:-:S05]  /*0050*/  IMAD R0, R0, UR4, R3 ;  /* 0x0000000400007c24 */ /* 0x001fca000f8e0203 */
[----:B-1----:R-:W-:-:S13]  /*0060*/  ISETP.GE.AND P0, PT, R0, UR5, PT ;  /* 0x0000000500007c0c */ /* 0x002fda000bf06270 */
[----:B------:R-:W-:Y:S05]  /*0070*/  @P0 EXIT ;  /* 0x000000000000094d */ /* 0x000fea0003800000 */
[----:B------:R-:W0:Y:S01]  /*0080*/  LDC.64 R2, c[0x0][0x380] ;  /* 0x0000e000ff027b82 */ /* 0x000e220000000a00 */
[----:B------:R-:W1:Y:S01]  /*0090*/  LDCU.64 UR4, c[0x0][0x358] ;  /* 0x00006b00ff0477ac */ /* 0x000e620008000a00 */
[----:B0-----:R-:W-:-:S05]  /*00a0*/  IMAD.WIDE R2, R0, 0x4, R2 ;  /* 0x0000000400027825 */ /* 0x001fca00078e0202 */
[----:B-1----:R-:W2:Y:S04]  /*00b0*/  LDG.E R4, desc[UR4][R2.64] ;  /* 0x0000000402047981 */ /* 0x002ea8000c1e1900 */
[----:B------:R-:W2:Y:S01]  /*00c0*/  LDG.E R5, desc[UR4][R2.64+0x4] ;  /* 0x0000040402057981 */ /* 0x000ea2000c1e1900 */
[----:B------:R-:W-:Y:S01]  /*00d0*/  BSSY.RECONVERGENT B0, `(.L_x_0) ;  /* 0x00000d5000007945 */ /* 0x000fe20003800200 */
[----:B------:R-:W-:Y:S01]  /*00e0*/  HFMA2 R6, -RZ, RZ, 0, 0 ;  /* 0x00000000ff067431 */ /* 0x000fe200000001ff */
[----:B--2---:R-:W-:-:S13]  /*00f0*/  ISETP.GE.AND P0, PT, R4, R5, PT ;  /* 0x000000050400720c */ /* 0x004fda0003f06270 */
[----:B------:R-:W-:Y:S05]  /*0100*/  @P0 BRA `(.L_x_1) ;  /* 0x0000000c00440947 */ /* 0x000fea0003800000 */
[----:B------:R-:W-:Y:S01]  /*0110*/  MOV R3, R4 ;  /* 0x0000000400037202 */ /* 0x000fe20000000f00 */
[----:B------:R-:W-:Y:S01]  /*0120*/  BSSY.RECONVERGENT B1, `(.L_x_2) ;  /* 0x0000069000017945 */ /* 0x000fe20003800200 */
[----:B------:R-:W-:Y:S02]  /*0130*/  MOV R6, RZ ;  /* 0x000000ff00067202 */ /* 0x000fe40000000f00 */
[----:B------:R-:W-:-:S04]  /*0140*/  VIADDMNMX R2, R3, 0x1, R5, !PT ;  /* 0x0000000103027846 */ /* 0x000fc80007800105 */
[CC--:B------:R-:W-:Y:S02]  /*0150*/  IADD3 R4, PT, PT, -R3.reuse, R2.reuse, RZ ;  /* 0x0000000203047210 */ /* 0x0c0fe40007ffe1ff */
[----:B------:R-:W-:Y:S02]  /*0160*/  IADD3 R2, PT, PT, R3, -R2, RZ ;  /* 0x8000000203027210 */ /* 0x000fe40007ffe0ff */
[----:B------:R-:W-:Y:S02]  /*0170*/  LOP3.LUT R5, R4, 0xf, RZ, 0xc0, !PT ;  /* 0x0000000f04057812 */ /* 0x000fe400078ec0ff */
[----:B------:R-:W-:Y:S02]  /*0180*/  ISETP.GT.U32.AND P1, PT, R2, -0x10, PT ;  /* 0xfffffff00200780c */ /* 0x000fe40003f24070 */
[----:B------:R-:W-:-:S11]  /*0190*/  ISETP.NE.AND P0, PT, R5, RZ, PT ;  /* 0x000000ff0500720c */ /* 0x000fd60003f05270 */
[----:B------:R-:W-:Y:S05]  /*01a0*/  @P1 BRA `(.L_x_3) ;  /* 0x0000000400801947 */ /* 0x000fea0003800000 */
[----:B------:R-:W0:Y:S01]  /*01b0*/  LDC.64 R12, c[0x0][0x390] ;  /* 0x0000e400ff0c7b82 */ /* 0x000e220000000a00 */
[----:B------:R-:W-:Y:S02]  /*01c0*/  LOP3.LUT R2, R4, 0xfffffff0, RZ, 0xc0, !PT ;  /* 0xfffffff004027812 */ /* 0x000fe400078ec0ff */
[----:B------:R-:W-:Y:S02]  /*01d0*/  MOV R6, RZ ;  /* 0x000000ff00067202 */ /* 0x000fe40000000f00 */
[----:B------:R-:W-:-:S03]  /*01e0*/  IADD3 R2, PT, PT, -R2, RZ, RZ ;  /* 0x000000ff02027210 */ /* 0x000fc60007ffe1ff */
[----:B------:R-:W1:Y:S01]  /*01f0*/  LDC.64 R14, c[0x0][0x388] ;  /* 0x0000e200ff0e7b82 */ /* 0x000e620000000a00 */
[----:B0-----:R-:W-:-:S04]  /*0200*/  IADD3 R12, P1, PT, R12, 0x20, RZ ;  /* 0x000000200c0c7810 */ /* 0x001fc80007f3e0ff */
[----:B------:R-:W-:Y:S02]  /*0210*/  IADD3.X R13, PT, PT, RZ, R13, RZ, P1, !PT ;  /* 0x0000000dff0d7210 */ /* 0x000fe40000ffe4ff */
[----:B-1----:R-:W-:-:S04]  /*0220*/  IADD3 R14, P2, PT, R14, 0x20, RZ ;  /* 0x000000200e0e7810 */ /* 0x002fc80007f5e0ff */
[----:B------:R-:W-:-:S09]  /*0230*/  IADD3.X R15, PT, PT, RZ, R15, RZ, P2, !PT ;  /* 0x0000000fff0f7210 */ /* 0x000fd200017fe4ff */
.L_x_4:
[C---:B------:R-:W-:Y:S01]  /*0240*/  IMAD.WIDE R20, R3.reuse, 0x4, R14 ;  /* 0x0000000403147825 */ /* 0x040fe200078e020e */
[----:B------:R-:W0:Y:S04]  /*0250*/  LDC.64 R16, c[0x0][0x398] ;  /* 0x0000e600ff107b82 */ /* 0x000e280000000a00 */
[----:B------:R-:W0:Y:S04]  /*0260*/  LDG.E R11, desc[UR4][R20.64+-0x20] ;  /* 0xffffe004140b7981 */ /* 0x000e28000c1e1900 */
[----:B------:R-:W2:Y:S04]  /*0270*/  LDG.E R23, desc[UR4][R20.64+-0x1c] ;  /* 0xffffe40414177981 */ /* 0x000ea8000c1e1900 */
[----:B------:R-:W3:Y:S01]  /*0280*/  LDG.E R9, desc[UR4][R20.64+-0x18] ;  /* 0xffffe80414097981 */ /* 0x000ee2000c1e1900 */
[----:B------:R-:W-:-:S03]  /*0290*/  IMAD.WIDE R26, R3, 0x4, R12 ;  /* 0x00000004031a7825 */ /* 0x000fc600078e020c */
[----:B------:R-:W4:Y:S04]  /*02a0*/  LDG.E R25, desc[UR4][R20.64+-0x14] ;  /* 0xffffec0414197981 */ /* 0x000f28000c1e1900 */
[----:B------:R-:W5:Y:S04]  /*02b0*/  LDG.E R19, desc[UR4][R26.64+-0x20] ;  /* 0xffffe0041a137981 */ /* 0x000f68000c1e1900 */
[----:B------:R-:W5:Y:S04]  /*02c0*/  LDG.E R18, desc[UR4][R26.64+-0x1c] ;  /* 0xffffe4041a127981 */ /* 0x000f68000c1e1900 */
[----:B------:R-:W5:Y:S01]  /*02d0*/  LDG.E R29, desc[UR4][R20.64+-0x10] ;  /* 0xfffff004141d7981 */ /* 0x000f62000c1e1900 */
[----:B0-----:R-:W-:-:S06]  /*02e0*/  IMAD.WIDE R10, R11, 0x4, R16 ;  /* 0x000000040b0a7825 */ /* 0x001fcc00078e0210 */
[----:B------:R-:W5:Y:S01]  /*02f0*/  LDG.E R10, desc[UR4][R10.64] ;  /* 0x000000040a0a7981 */ /* 0x000f62000c1e1900 */
[----:B--2---:R-:W-:-:S05]  /*0300*/  IMAD.WIDE R22, R23, 0x4, R16 ;  /* 0x0000000417167825 */ /* 0x004fca00078e0210 */
[----:B------:R-:W2:Y:S01]  /*0310*/  LDG.E R7, desc[UR4][R22.64] ;  /* 0x0000000416077981 */ /* 0x000ea2000c1e1900 */
[----:B---3--:R-:W-:-:S03]  /*0320*/  IMAD.WIDE R8, R9, 0x4, R16 ;  /* 0x0000000409087825 */ /* 0x008fc600078e0210 */
[----:B------:R-:W3:Y:S01]  /*0330*/  LDG.E R11, desc[UR4][R26.64+-0x18] ;  /* 0xffffe8041a0b7981 */ /* 0x000ee2000c1e1900 */
[----:B----4-:R-:W-:-:S03]  /*0340*/  IMAD.WIDE R24, R25, 0x4, R16 ;  /* 0x0000000419187825 */ /* 0x010fc600078e0210 */
[----:B------:R-:W3:Y:S04]  /*0350*/  LDG.E R8, desc[UR4][R8.64] ;  /* 0x0000000408087981 */ /* 0x000ee8000c1e1900 */
[----:B------:R-:W4:Y:S04]  /*0360*/  LDG.E R23, desc[UR4][R20.64+-0xc] ;  /* 0xfffff40414177981 */ /* 0x000f28000c1e1900 */
[----:B------:R-:W4:Y:S01]  /*0370*/  LDG.E R9, desc[UR4][R20.64+-0x8] ;  /* 0xfffff80414097981 */ /* 0x000f22000c1e1900 */
[----:B-----5:R-:W-:-:S03]  /*0380*/  FFMA R28, R19, R10, R6 ;  /* 0x0000000a131c7223 */ /* 0x020fc60000000006 */
[----:B------:R-:W5:Y:S04]  /*0390*/  LDG.E R6, desc[UR4][R24.64] ;  /* 0x0000000418067981 */ /* 0x000f68000c1e1900 */
[----:B------:R-:W5:Y:S01]  /*03a0*/  LDG.E R19, desc[UR4][R26.64+-0x14] ;  /* 0xffffec041a137981 */ /* 0x000f62000c1e1900 */
[----:B--2---:R-:W-:Y:S01]  /*03b0*/  FFMA R22, R18, R7, R28 ;  /* 0x0000000712167223 */ /* 0x004fe2000000001c */
[----:B------:R-:W-:Y:S02]  /*03c0*/  IMAD.WIDE R28, R29, 0x4, R16 ;  /* 0x000000041d1c7825 */ /* 0x000fe400078e0210 */
[----:B------:R-:W2:Y:S04]  /*03d0*/  LDG.E R10, desc[UR4][R20.64+-0x4] ;  /* 0xfffffc04140a7981 */ /* 0x000ea8000c1e1900 */
[----:B------:R-:W2:Y:S04]  /*03e0*/  LDG.E R29, desc[UR4][R28.64] ;  /* 0x000000041c1d7981 */ /* 0x000ea8000c1e1900 */
[----:B------:R-:W2:Y:S04]  /*03f0*/  LDG.E R18, desc[UR4][R26.64+-0x10] ;  /* 0xfffff0041a127981 */ /* 0x000ea8000c1e1900 */
[----:B------:R-:W2:Y:S01]  /*0400*/  LDG.E R7, desc[UR4][R20.64] ;  /* 0x0000000414077981 */ /* 0x000ea2000c1e1900 */
[----:B---3--:R-:W-:Y:S01]  /*0410*/  FFMA R8, R11, R8, R22 ;  /* 0x000000080b087223 */ /* 0x008fe20000000016 */
[----:B----4-:R-:W-:-:S02]  /*0420*/  IMAD.WIDE R22, R23, 0x4, R16 ;  /* 0x0000000417167825 */ /* 0x010fc400078e0210 */
[----:B------:R-:W3:Y:S04]  /*0430*/  LDG.E R11, desc[UR4][R20.64+0x4] ;  /* 0x00000404140b7981 */ /* 0x000ee8000c1e1900 */
[----:B------:R-:W4:Y:S04]  /*0440*/  LDG.E R23, desc[UR4][R22.64] ;  /* 0x0000000416177981 */ /* 0x000f28000c1e1900 */
[----:B------:R-:W4:Y:S04]  /*0450*/  LDG.E R25, desc[UR4][R26.64+-0xc] ;  /* 0xfffff4041a197981 */ /* 0x000f28000c1e1900 */
[----:B------:R-:W4:Y:S04]  /*0460*/  LDG.E R28, desc[UR4][R26.64+-0x8] ;  /* 0xfffff8041a1c7981 */ /* 0x000f28000c1e1900 */
[----:B------:R-:W4:Y:S04]  /*0470*/  LDG.E R22, desc[UR4][R20.64+0x8] ;  /* 0x0000080414167981 */ /* 0x000f28000c1e1900 */
[----:B------:R-:W4:Y:S01]  /*0480*/  LDG.E R24, desc[UR4][R26.64+0x4] ;  /* 0x000004041a187981 */ /* 0x000f22000c1e1900 */
[----:B-----5:R-:W-:Y:S01]  /*0490*/  FFMA R6, R19, R6, R8 ;  /* 0x0000000613067223 */ /* 0x020fe20000000008 */
[----:B------:R-:W-:-:S05]  /*04a0*/  IMAD.WIDE R8, R9, 0x4, R16 ;  /* 0x0000000409087825 */ /* 0x000fca00078e0210 */
[----:B------:R0:W5:Y:S01]  /*04b0*/  LDG.E R19, desc[UR4][R8.64] ;  /* 0x0000000408137981 */ /* 0x000162000c1e1900 */
[----:B--2---:R-:W-:-:S03]  /*04c0*/  FFMA R18, R18, R29, R6 ;  /* 0x0000001d12127223 */ /* 0x004fc60000000006 */
[----:B------:R-:W2:Y:S01]  /*04d0*/  LDG.E R29, desc[UR4][R20.64+0x1c] ;  /* 0x00001c04141d7981 */ /* 0x000ea2000c1e1900 */
[----:B0-----:R-:W-:-:S04]  /*04e0*/  IMAD.WIDE R8, R10, 0x4, R16 ;  /* 0x000000040a087825 */ /* 0x001fc800078e0210 */
[--C-:B------:R-:W-:Y:S02]  /*04f0*/  IMAD.WIDE R6, R7, 0x4, R16.reuse ;  /* 0x0000000407067825 */ /* 0x100fe400078e0210 */
[----:B------:R-:W2:Y:S02]  /*0500*/  LDG.E R8, desc[UR4][R8.64] ;  /* 0x0000000408087981 */ /* 0x000ea4000c1e1900 */
[----:B---3--:R-:W-:Y:S02]  /*0510*/  IMAD.WIDE R10, R11, 0x4, R16 ;  /* 0x000000040b0a7825 */ /* 0x008fe400078e0210 */
[----:B------:R-:W3:Y:S02]  /*0520*/  LDG.E R6, desc[UR4][R6.64] ;  /* 0x0000000406067981 */ /* 0x000ee4000c1e1900 */
[----:B----4-:R-:W-:Y:S02]  /*0530*/  FFMA R23, R25, R23, R18 ;  /* 0x0000001719177223 */ /* 0x010fe40000000012 */
[----:B------:R-:W4:Y:S04]  /*0540*/  LDG.E R10, desc[UR4][R10.64] ;  /* 0x000000040a0a7981 */ /* 0x000f28000c1e1900 */
[----:B------:R-:W2:Y:S04]  /*0550*/  LDG.E R9, desc[UR4][R26.64+-0x4] ;  /* 0xfffffc041a097981 */ /* 0x000ea8000c1e1900 */
[----:B------:R-:W3:Y:S04]  /*0560*/  LDG.E R7, desc[UR4][R26.64] ;  /* 0x000000041a077981 */ /* 0x000ee8000c1e1900 */
[----:B------:R-:W4:Y:S04]  /*0570*/  LDG.E R18, desc[UR4][R20.64+0xc] ;  /* 0x00000c0414127981 */ /* 0x000f28000c1e1900 */
[----:B------:R-:W4:Y:S04]  /*0580*/  LDG.E R25, desc[UR4][R20.64+0x14] ;  /* 0x0000140414197981 */ /* 0x000f28000c1e1900 */
[----:B------:R-:W4:Y:S01]  /*0590*/  LDG.E R11, desc[UR4][R26.64+0x18] ;  /* 0x000018041a0b7981 */ /* 0x000f22000c1e1900 */
[----:B-----5:R-:W-:-:S03]  /*05a0*/  FFMA R28, R28, R19, R23 ;  /* 0x000000131c1c7223 */ /* 0x020fc60000000017 */
[----:B------:R-:W5:Y:S04]  /*05b0*/  LDG.E R23, desc[UR4][R20.64+0x10] ;  /* 0x0000100414177981 */ /* 0x000f68000c1e1900 */
[----:B------:R0:W5:Y:S02]  /*05c0*/  LDG.E R19, desc[UR4][R20.64+0x18] ;  /* 0x0000180414137981 */ /* 0x000164000c1e1900 */
[----:B0-----:R-:W-:-:S04]  /*05d0*/  IMAD.WIDE R20, R22, 0x4, R16 ;  /* 0x0000000416147825 */ /* 0x001fc800078e0210 */
[----:B--2---:R-:W-:Y:S02]  /*05e0*/  FFMA R8, R9, R8, R28 ;  /* 0x0000000809087223 */ /* 0x004fe4000000001c */
[----:B------:R-:W2:Y:S02]  /*05f0*/  LDG.E R9, desc[UR4][R26.64+0x10] ;  /* 0x000010041a097981 */ /* 0x000ea4000c1e1900 */
[----:B---3--:R-:W-:Y:S02]  /*0600*/  FFMA R7, R7, R6, R8 ;  /* 0x0000000607077223 */ /* 0x008fe40000000008 */
[----:B------:R-:W3:Y:S02]  /*0610*/  LDG.E R8, desc[UR4][R26.64+0xc] ;  /* 0x00000c041a087981 */ /* 0x000ee4000c1e1900 */
[----:B----4-:R-:W-:Y:S02]  /*0620*/  FFMA R6, R24, R10, R7 ;  /* 0x0000000a18067223 */ /* 0x010fe40000000007 */
[----:B------:R-:W4:Y:S04]  /*0630*/  LDG.E R7, desc[UR4][R26.64+0x8] ;  /* 0x000008041a077981 */ /* 0x000f28000c1e1900 */
[----:B------:R-:W2:Y:S04]  /*0640*/  LDG.E R10, desc[UR4][R26.64+0x14] ;  /* 0x000014041a0a7981 */ /* 0x000ea8000c1e1900 */
[----:B------:R-:W2:Y:S01]  /*0650*/  LDG.E R26, desc[UR4][R26.64+0x1c] ;  /* 0x00001c041a1a7981 */ /* 0x000ea2000c1e1900 */
[----:B------:R-:W-:-:S06]  /*0660*/  IMAD.WIDE R24, R25, 0x4, R16 ;  /* 0x0000000419187825 */ /* 0x000fcc00078e0210 */
[----:B------:R-:W2:Y:S04]  /*0670*/  LDG.E R25, desc[UR4][R24.64] ;  /* 0x0000000418197981 */ /* 0x000ea8000c1e1900 */
[----:B------:R0:W4:Y:S02]  /*0680*/  LDG.E R27, desc[UR4][R20.64] ;  /* 0x00000004141b7981 */ /* 0x000124000c1e1900 */
[----:B0-----:R-:W-:-:S06]  /*0690*/  IMAD.WIDE R20, R18, 0x4, R16 ;  /* 0x0000000412147825 */ /* 0x001fcc00078e0210 */
[----:B------:R-:W3:Y:S01]  /*06a0*/  LDG.E R21, desc[UR4][R20.64] ;  /* 0x0000000414157981 */ /* 0x000ee2000c1e1900 */
[----:B-----5:R-:W-:-:S04]  /*06b0*/  IMAD.WIDE R22, R23, 0x4, R16 ;  /* 0x0000000417167825 */ /* 0x020fc800078e0210 */
[--C-:B------:R-:W-:Y:S02]  /*06c0*/  IMAD.WIDE R18, R19, 0x4, R16.reuse ;  /* 0x0000000413127825 */ /* 0x100fe400078e0210 */
[----:B------:R-:W2:Y:S02]  /*06d0*/  LDG.E R22, desc[UR4][R22.64] ;  /* 0x0000000416167981 */ /* 0x000ea4000c1e1900 */
[----:B------:R-:W-:Y:S02]  /*06e0*/  IMAD.WIDE R16, R29, 0x4, R16 ;  /* 0x000000041d107825 */ /* 0x000fe400078e0210 */
[----:B------:R-:W5:Y:S04]  /*06f0*/  LDG.E R18, desc[UR4][R18.64] ;  /* 0x0000000412127981 */ /* 0x000f68000c1e1900 */
[----:B------:R-:W5:Y:S01]  /*0700*/  LDG.E R16, desc[UR4][R16.64] ;  /* 0x0000000410107981 */ /* 0x000f62000c1e1900 */
[----:B------:R-:W-:-:S04]  /*0710*/  IADD3 R2, PT, PT, R2, 0x10, RZ ;  /* 0x0000001002027810 */ /* 0x000fc80007ffe0ff */
[----:B------:R-:W-:Y:S02]  /*0720*/  ISETP.NE.AND P1, PT, R2, RZ, PT ;  /* 0x000000ff0200720c */ /* 0x000fe40003f25270 */
[----:B------:R-:W-:Y:S01]  /*0730*/  IADD3 R3, PT, PT, R3, 0x10, RZ ;  /* 0x0000001003037810 */ /* 0x000fe20007ffe0ff */
[----:B----4-:R-:W-:-:S04]  /*0740*/  FFMA R7, R7, R27, R6 ;  /* 0x0000001b07077223 */ /* 0x010fc80000000006 */
[----:B---3--:R-:W-:-:S04]  /*0750*/  FFMA R8, R8, R21, R7 ;  /* 0x0000001508087223 */ /* 0x008fc80000000007 */
[----:B--2---:R-:W-:-:S04]  /*0760*/  FFMA R9, R9, R22, R8 ;  /* 0x0000001609097223 */ /* 0x004fc80000000008 */
[----:B------:R-:W-:-:S04]  /*0770*/  FFMA R10, R10, R25, R9 ;  /* 0x000000190a0a7223 */ /* 0x000fc80000000009 */
[----:B-----5:R-:W-:-:S04]  /*0780*/  FFMA R11, R11, R18, R10 ;  /* 0x000000120b0b7223 */ /* 0x020fc8000000000a */
[----:B------:R-:W-:Y:S01]  /*0790*/  FFMA R6, R26, R16, R11 ;  /* 0x000000101a067223 */ /* 0x000fe2000000000b */
[----:B------:R-:W-:Y:S06]  /*07a0*/  @P1 BRA `(.L_x_4) ;  /* 0xfffffff800a41947 */ /* 0x000fec000383ffff */
.L_x_3:
[----:B------:R-:W-:Y:S05]  /*07b0*/  BSYNC.RECONVERGENT B1 ;  /* 0x0000000000017941 */ /* 0x000fea0003800200 */
.L_x_2:
[----:B------:R-:W-:Y:S05]  /*07c0*/  @!P0 BRA `(.L_x_1) ;  /* 0x0000000400948947 */ /* 0x000fea0003800000 */
[----:B------:R-:W-:Y:S01]  /*07d0*/  ISETP.GE.U32.AND P0, PT, R5, 0x8, PT ;  /* 0x000000080500780c */ /* 0x000fe20003f06070 */
[----:B------:R-:W-:Y:S01]  /*07e0*/  BSSY.RECONVERGENT B1, `(.L_x_5) ;  /* 0x0000032000017945 */ /* 0x000fe20003800200 */
[----:B------:R-:W-:-:S04]  /*07f0*/  LOP3.LUT R24, R4, 0x7, RZ, 0xc0, !PT ;  /* 0x0000000704187812 */ /* 0x000fc800078ec0ff */
[----:B------:R-:W-:-:S07]  /*0800*/  ISETP.NE.AND P1, PT, R24, RZ, PT ;  /* 0x000000ff1800720c */ /* 0x000fce0003f25270 */
[----:B------:R-:W-:Y:S06]  /*0810*/  @!P0 BRA `(.L_x_6) ;  /* 0x0000000000b88947 */ /* 0x000fec0003800000 */
[----:B------:R-:W0:Y:S08]  /*0820*/  LDC.64 R20, c[0x0][0x388] ;  /* 0x0000e200ff147b82 */ /* 0x000e300000000a00 */
[----:B------:R-:W1:Y:S08]  /*0830*/  LDC.64 R10, c[0x0][0x398] ;  /* 0x0000e600ff0a7b82 */ /* 0x000e700000000a00 */
[----:B------:R-:W2:Y:S01]  /*0840*/  LDC.64 R8, c[0x0][0x390] ;  /* 0x0000e400ff087b82 */ /* 0x000ea20000000a00 */
[----:B0-----:R-:W-:-:S05]  /*0850*/  IMAD.WIDE R20, R3, 0x4, R20 ;  /* 0x0000000403147825 */ /* 0x001fca00078e0214 */
[----:B------:R-:W1:Y:S04]  /*0860*/  LDG.E R29, desc[UR4][R20.64] ;  /* 0x00000004141d7981 */ /* 0x000e68000c1e1900 */
[----:B------:R-:W3:Y:S04]  /*0870*/  LDG.E R27, desc[UR4][R20.64+0x4] ;  /* 0x00000404141b7981 */ /* 0x000ee8000c1e1900 */
[----:B------:R-:W4:Y:S04]  /*0880*/  LDG.E R25, desc[UR4][R20.64+0x8] ;  /* 0x0000080414197981 */ /* 0x000f28000c1e1900 */
[----:B------:R-:W5:Y:S04]  /*0890*/  LDG.E R13, desc[UR4][R20.64+0xc] ;  /* 0x00000c04140d7981 */ /* 0x000f68000c1e1900 */
[----:B------:R-:W5:Y:S04]  /*08a0*/  LDG.E R15, desc[UR4][R20.64+0x10] ;  /* 0x00001004140f7981 */ /* 0x000f68000c1e1900 */
[----:B------:R-:W5:Y:S04]  /*08b0*/  LDG.E R17, desc[UR4][R20.64+0x14] ;  /* 0x0000140414117981 */ /* 0x000f68000c1e1900 */
[----:B------:R-:W5:Y:S04]  /*08c0*/  LDG.E R19, desc[UR4][R20.64+0x18] ;  /* 0x0000180414137981 */ /* 0x000f68000c1e1900 */
[----:B------:R4:W5:Y:S01]  /*08d0*/  LDG.E R23, desc[UR4][R20.64+0x1c] ;  /* 0x00001c0414177981 */ /* 0x000962000c1e1900 */
[----:B--2---:R-:W-:-:S05]  /*08e0*/  IMAD.WIDE R8, R3, 0x4, R8 ;  /* 0x0000000403087825 */ /* 0x004fca00078e0208 */
[----:B------:R-:W2:Y:S04]  /*08f0*/  LDG.E R7, desc[UR4][R8.64] ;  /* 0x0000000408077981 */ /* 0x000ea8000c1e1900 */
[----:B------:R-:W2:Y:S01]  /*0900*/  LDG.E R22, desc[UR4][R8.64+0x8] ;  /* 0x0000080408167981 */ /* 0x000ea2000c1e1900 */
[----:B-1----:R-:W-:-:S04]  /*0910*/  IMAD.WIDE R28, R29, 0x4, R10 ;  /* 0x000000041d1c7825 */ /* 0x002fc800078e020a */
[--C-:B---3--:R-:W-:Y:S01]  /*0920*/  IMAD.WIDE R26, R27, 0x4, R10.reuse ;  /* 0x000000041b1a7825 */ /* 0x108fe200078e020a */
[----:B------:R-:W2:Y:S03]  /*0930*/  LDG.E R5, desc[UR4][R28.64] ;  /* 0x000000041c057981 */ /* 0x000ea6000c1e1900 */
[--C-:B----4-:R-:W-:Y:S01]  /*0940*/  IMAD.WIDE R20, R25, 0x4, R10.reuse ;  /* 0x0000000419147825 */ /* 0x110fe200078e020a */
[----:B------:R-:W3:Y:S04]  /*0950*/  LDG.E R2, desc[UR4][R26.64] ;  /* 0x000000041a027981 */ /* 0x000ee8000c1e1900 */
[----:B------:R-:W3:Y:S01]  /*0960*/  LDG.E R25, desc[UR4][R8.64+0x4] ;  /* 0x0000040408197981 */ /* 0x000ee2000c1e1900 */
[----:B-----5:R-:W-:-:S03]  /*0970*/  IMAD.WIDE R12, R13, 0x4, R10 ;  /* 0x000000040d0c7825 */ /* 0x020fc600078e020a */
[----:B------:R-:W4:Y:S01]  /*0980*/  LDG.E R21, desc[UR4][R20.64] ;  /* 0x0000000414157981 */ /* 0x000f22000c1e1900 */
[----:B------:R-:W-:-:S03]  /*0990*/  IMAD.WIDE R14, R15, 0x4, R10 ;  /* 0x000000040f0e7825 */ /* 0x000fc600078e020a */
[----:B------:R-:W5:Y:S01]  /*09a0*/  LDG.E R13, desc[UR4][R12.64] ;  /* 0x000000040c0d7981 */ /* 0x000f62000c1e1900 */
[----:B------:R-:W-:-:S03]  /*09b0*/  IMAD.WIDE R16, R17, 0x4, R10 ;  /* 0x0000000411107825 */ /* 0x000fc600078e020a */
[----:B------:R-:W5:Y:S01]  /*09c0*/  LDG.E R28, desc[UR4][R8.64+0xc] ;  /* 0x00000c04081c7981 */ /* 0x000f62000c1e1900 */
[----:B------:R-:W-:-:S03]  /*09d0*/  IMAD.WIDE R18, R19, 0x4, R10 ;  /* 0x0000000413127825 */ /* 0x000fc600078e020a */
[----:B------:R-:W5:Y:S04]  /*09e0*/  LDG.E R14, desc[UR4][R14.64] ;  /* 0x000000040e0e7981 */ /* 0x000f68000c1e1900 */
[----:B------:R-:W5:Y:S01]  /*09f0*/  LDG.E R29, desc[UR4][R8.64+0x10] ;  /* 0x00001004081d7981 */ /* 0x000f62000c1e1900 */
[----:B------:R-:W-:-:S03]  /*0a00*/  IMAD.WIDE R10, R23, 0x4, R10 ;  /* 0x00000004170a7825 */ /* 0x000fc600078e020a */
[----:B------:R-:W5:Y:S04]  /*0a10*/  LDG.E R17, desc[UR4][R16.64] ;  /* 0x0000000410117981 */ /* 0x000f68000c1e1900 */
[----:B------:R-:W5:Y:S04]  /*0a20*/  LDG.E R26, desc[UR4][R8.64+0x14] ;  /* 0x00001404081a7981 */ /* 0x000f68000c1e1900 */
[----:B------:R-:W5:Y:S04]  /*0a30*/  LDG.E R18, desc[UR4][R18.64] ;  /* 0x0000000412127981 */ /* 0x000f68000c1e1900 */
[----:B------:R-:W5:Y:S04]  /*0a40*/  LDG.E R23, desc[UR4][R8.64+0x18] ;  /* 0x0000180408177981 */ /* 0x000f68000c1e1900 */
[----:B------:R-:W5:Y:S04]  /*0a50*/  LDG.E R12, desc[UR4][R8.64+0x1c] ;  /* 0x00001c04080c7981 */ /* 0x000f68000c1e1900 */
[----:B------:R-:W5:Y:S01]  /*0a60*/  LDG.E R10, desc[UR4][R10.64] ;  /* 0x000000040a0a7981 */ /* 0x000f62000c1e1900 */
[----:B------:R-:W-:Y:S01]  /*0a70*/  IADD3 R3, PT, PT, R3, 0x8, RZ ;  /* 0x0000000803037810 */ /* 0x000fe20007ffe0ff */
[----:B--2---:R-:W-:-:S04]  /*0a80*/  FFMA R6, R7, R5, R6 ;  /* 0x0000000507067223 */ /* 0x004fc80000000006 */
[----:B---3--:R-:W-:-:S04]  /*0a90*/  FFMA R25, R25, R2, R6 ;  /* 0x0000000219197223 */ /* 0x008fc80000000006 */
[----:B----4-:R-:W-:-:S04]  /*0aa0*/  FFMA R21, R22, R21, R25 ;  /* 0x0000001516157223 */ /* 0x010fc80000000019 */
[----:B-----5:R-:W-:-:S04]  /*0ab0*/  FFMA R28, R28, R13, R21 ;  /* 0x0000000d1c1c7223 */ /* 0x020fc80000000015 */
[----:B------:R-:W-:-:S04]  /*0ac0*/  FFMA R29, R29, R14, R28 ;  /* 0x0000000e1d1d7223 */ /* 0x000fc8000000001c */
[----:B------:R-:W-:-:S04]  /*0ad0*/  FFMA R26, R26, R17, R29 ;  /* 0x000000111a1a7223 */ /* 0x000fc8000000001d */
[----:B------:R-:W-:-:S04]  /*0ae0*/  FFMA R23, R23, R18, R26 ;  /* 0x0000001217177223 */ /* 0x000fc8000000001a */
[----:B------:R-:W-:-:S07]  /*0af0*/  FFMA R6, R12, R10, R23 ;  /* 0x0000000a0c067223 */ /* 0x000fce0000000017 */
.L_x_6:
[----:B------:R-:W-:Y:S05]  /*0b00*/  BSYNC.RECONVERGENT B1 ;  /* 0x0000000000017941 */ /* 0x000fea0003800200 */
.L_x_5:
[----:B------:R-:W-:Y:S05]  /*0b10*/  @!P1 BRA `(.L_x_1) ;  /* 0x0000000000c09947 */ /* 0x000fea0003800000 */
[----:B------:R-:W-:Y:S01]  /*0b20*/  ISETP.GE.U32.AND P0, PT, R24, 0x4, PT ;  /* 0x000000041800780c */ /* 0x000fe20003f06070 */
[----:B------:R-:W-:Y:S01]  /*0b30*/  BSSY.RECONVERGENT B1, `(.L_x_7) ;  /* 0x000001e000017945 */ /* 0x000fe20003800200 */
[----:B------:R-:W-:-:S04]  /*0b40*/  LOP3.LUT R4, R4, 0x3, RZ, 0xc0, !PT ;  /* 0x0000000304047812 */ /* 0x000fc800078ec0ff */
[----:B------:R-:W-:-:S07]  /*0b50*/  ISETP.NE.AND P1, PT, R4, RZ, PT ;  /* 0x000000ff0400720c */ /* 0x000fce0003f25270 */
[----:B------:R-:W-:Y:S06]  /*0b60*/  @!P0 BRA `(.L_x_8) ;  /* 0x0000000000688947 */ /* 0x000fec0003800000 */
[----:B------:R-:W0:Y:S08]  /*0b70*/  LDC.64 R8, c[0x0][0x388] ;  /* 0x0000e200ff087b82 */ /* 0x000e300000000a00 */
[----:B------:R-:W1:Y:S01]  /*0b80*/  LDC.64 R10, c[0x0][0x390] ;  /* 0x0000e400ff0a7b82 */ /* 0x000e620000000a00 */
[----:B0-----:R-:W-:-:S07]  /*0b90*/  IMAD.WIDE R12, R3, 0x4, R8 ;  /* 0x00000004030c7825 */ /* 0x001fce00078e0208 */
[----:B------:R-:W0:Y:S01]  /*0ba0*/  LDC.64 R8, c[0x0][0x398] ;  /* 0x0000e600ff087b82 */ /* 0x000e220000000a00 */
[----:B------:R-:W0:Y:S04]  /*0bb0*/  LDG.E R15, desc[UR4][R12.64] ;  /* 0x000000040c0f7981 */ /* 0x000e28000c1e1900 */
[----:B------:R-:W2:Y:S04]  /*0bc0*/  LDG.E R17, desc[UR4][R12.64+0x4] ;  /* 0x000004040c117981 */ /* 0x000ea8000c1e1900 */
[----:B------:R-:W3:Y:S04]  /*0bd0*/  LDG.E R19, desc[UR4][R12.64+0x8] ;  /* 0x000008040c137981 */ /* 0x000ee8000c1e1900 */
[----:B------:R-:W4:Y:S01]  /*0be0*/  LDG.E R7, desc[UR4][R12.64+0xc] ;  /* 0x00000c040c077981 */ /* 0x000f22000c1e1900 */
[----:B-1----:R-:W-:-:S05]  /*0bf0*/  IMAD.WIDE R10, R3, 0x4, R10 ;  /* 0x00000004030a7825 */ /* 0x002fca00078e020a */
[----:B------:R-:W5:Y:S04]  /*0c00*/  LDG.E R5, desc[UR4][R10.64] ;  /* 0x000000040a057981 */ /* 0x000f68000c1e1900 */
[----:B------:R-:W5:Y:S04]  /*0c10*/  LDG.E R2, desc[UR4][R10.64+0x4] ;  /* 0x000004040a027981 */ /* 0x000f68000c1e1900 */
[----:B------:R-:W5:Y:S01]  /*0c20*/  LDG.E R13, desc[UR4][R10.64+0xc] ;  /* 0x00000c040a0d7981 */ /* 0x000f62000c1e1900 */
[----:B0-----:R-:W-:-:S04]  /*0c30*/  IMAD.WIDE R14, R15, 0x4, R8 ;  /* 0x000000040f0e7825 */ /* 0x001fc800078e0208 */
[--C-:B--2---:R-:W-:Y:S02]  /*0c40*/  IMAD.WIDE R16, R17, 0x4, R8.reuse ;  /* 0x0000000411107825 */ /* 0x104fe400078e0208 */
[----:B------:R-:W5:Y:S02]  /*0c50*/  LDG.E R14, desc[UR4][R14.64] ;  /* 0x000000040e0e7981 */ /* 0x000f64000c1e1900 */
[--C-:B---3--:R-:W-:Y:S02]  /*0c60*/  IMAD.WIDE R18, R19, 0x4, R8.reuse ;  /* 0x0000000413127825 */ /* 0x108fe400078e0208 */
[----:B------:R-:W2:Y:S02]  /*0c70*/  LDG.E R16, desc[UR4][R16.64] ;  /* 0x0000000410107981 */ /* 0x000ea4000c1e1900 */
[----:B----4-:R-:W-:Y:S02]  /*0c80*/  IMAD.WIDE R8, R7, 0x4, R8 ;  /* 0x0000000407087825 */ /* 0x010fe400078e0208 */
[----:B------:R-:W3:Y:S04]  /*0c90*/  LDG.E R18, desc[UR4][R18.64] ;  /* 0x0000000412127981 */ /* 0x000ee8000c1e1900 */
[----:B------:R-:W3:Y:S04]  /*0ca0*/  LDG.E R7, desc[UR4][R10.64+0x8] ;  /* 0x000008040a077981 */ /* 0x000ee8000c1e1900 */
[----:B------:R-:W4:Y:S01]  /*0cb0*/  LDG.E R8, desc[UR4][R8.64] ;  /* 0x0000000408087981 */ /* 0x000f22000c1e1900 */
[----:B------:R-:W-:Y:S01]  /*0cc0*/  IADD3 R3, PT, PT, R3, 0x4, RZ ;  /* 0x0000000403037810 */ /* 0x000fe20007ffe0ff */
[----:B-----5:R-:W-:-:S04]  /*0cd0*/  FFMA R5, R5, R14, R6 ;  /* 0x0000000e05057223 */ /* 0x020fc80000000006 */
[----:B--2---:R-:W-:-:S04]  /*0ce0*/  FFMA R2, R2, R16, R5 ;  /* 0x0000001002027223 */ /* 0x004fc80000000005 */
[----:B---3--:R-:W-:-:S04]  /*0cf0*/  FFMA R2, R7, R18, R2 ;  /* 0x0000001207027223 */ /* 0x008fc80000000002 */
[----:B----4-:R-:W-:-:S07]  /*0d00*/  FFMA R6, R13, R8, R2 ;  /* 0x000000080d067223 */ /* 0x010fce0000000002 */
.L_x_8:
[----:B------:R-:W-:Y:S05]  /*0d10*/  BSYNC.RECONVERGENT B1 ;  /* 0x0000000000017941 */ /* 0x000fea0003800200 */
.L_x_7:
[----:B------:R-:W-:Y:S05]  /*0d20*/  @!P1 BRA `(.L_x_1) ;  /* 0x00000000003c9947 */ /* 0x000fea0003800000 */
[----:B------:R-:W0:Y:S01]  /*0d30*/  LDC.64 R12, c[0x0][0x388] ;  /* 0x0000e200ff0c7b82 */ /* 0x000e220000000a00 */
[----:B------:R-:W-:-:S07]  /*0d40*/  IADD3 R2, PT, PT, -R4, RZ, RZ ;  /* 0x000000ff04027210 */ /* 0x000fce0007ffe1ff */
[----:B------:R-:W1:Y:S08]  /*0d50*/  LDC.64 R14, c[0x0][0x390] ;  /* 0x0000e400ff0e7b82 */ /* 0x000e700000000a00 */
[----:B------:R-:W2:Y:S02]  /*0d60*/  LDC.64 R16, c[0x0][0x398] ;  /* 0x0000e600ff107b82 */ /* 0x000ea40000000a00 */
.L_x_9:
[----:B0-----:R-:W-:-:S06]  /*0d70*/  IMAD.WIDE R4, R3, 0x4, R12 ;  /* 0x0000000403047825 */ /* 0x001fcc00078e020c */
[----:B------:R-:W2:Y:S01]  /*0d80*/  LDG.E R5, desc[UR4][R4.64] ;  /* 0x0000000404057981 */ /* 0x000ea2000c1e1900 */
[----:B-1----:R-:W-:-:S06]  /*0d90*/  IMAD.WIDE R8, R3, 0x4, R14 ;  /* 0x0000000403087825 */ /* 0x002fcc00078e020e */
[----:B------:R-:W3:Y:S01]  /*0da0*/  LDG.E R9, desc[UR4][R8.64] ;  /* 0x0000000408097981 */ /* 0x000ee2000c1e1900 */
[----:B------:R-:W-:Y:S01]  /*0db0*/  IADD3 R2, PT, PT, R2, 0x1, RZ ;  /* 0x0000000102027810 */ /* 0x000fe20007ffe0ff */
[----:B--2---:R-:W-:-:S06]  /*0dc0*/  IMAD.WIDE R10, R5, 0x4, R16 ;  /* 0x00000004050a7825 */ /* 0x004fcc00078e0210 */
[----:B------:R-:W3:Y:S01]  /*0dd0*/  LDG.E R10, desc[UR4][R10.64] ;  /* 0x000000040a0a7981 */ /* 0x000ee2000c1e1900 */
[----:B------:R-:W-:Y:S02]  /*0de0*/  ISETP.NE.AND P0, PT, R2, RZ, PT ;  /* 0x000000ff0200720c */ /* 0x000fe40003f05270 */
[----:B------:R-:W-:Y:S01]  /*0df0*/  IADD3 R3, PT, PT, R3, 0x1, RZ ;  /* 0x0000000103037810 */ /* 0x000fe20007ffe0ff */
[----:B---3--:R-:W-:-:S10]  /*0e00*/  FFMA R6, R9, R10, R6 ;  /* 0x0000000a09067223 */ /* 0x008fd40000000006 */
[----:B------:R-:W-:Y:S05]  /*0e10*/  @P0 BRA `(.L_x_9) ;  /* 0xfffffffc00d40947 */ /* 0x000fea000383ffff */
.L_x_1:
[----:B------:R-:W-:Y:S05]  /*0e20*/  BSYNC.RECONVERGENT B0 ;  /* 0x0000000000007941 */ /* 0x000fea0003800200 */
.L_x_0:
[----:B------:R-:W0:Y:S02]  /*0e30*/  LDC.64 R2, c[0x0][0x3a0] ;  /* 0x0000e800ff027b82 */ /* 0x000e240000000a00 */
[----:B0-----:R-:W-:-:S05]  /*0e40*/  IMAD.WIDE R2, R0, 0x4, R2 ;  /* 0x0000000400027825 */ /* 0x001fca00078e0202 */
[----:B------:R-:W-:Y:S01]  /*0e50*/  STG.E desc[UR4][R2.64], R6 ;  /* 0x0000000602007986 */ /* 0x000fe2000c101904 */
[----:B------:R-:W-:Y:S05]  /*0e60*/  EXIT ;  /* 0x000000000000794d */ /* 0x000fea0003800000 */
.L_x_10:
[----:B------:R-:W-:-:S00]  /*0e70*/  BRA `(.L_x_10) ;  /* 0xfffffffc00fc7947 */ /* 0x000fc0000383ffff */
[----:B------:R-:W-:-:S00]  /*0e80*/  NOP ;  /* 0x0000000000007918 */ /* 0x000fc00000000000 */
[----:B------:R-:W-:-:S00]  /*0e90*/  NOP ;  /* 0x0000000000007918 */ /* 0x000fc00000000000 */
[----:B------:R-:W-:-:S00]  /*0ea0*/  NOP ;  /* 0x0000000000007918 */ /* 0x000fc00000000000 */
[----:B------:R-:W-:-:S00]  /*0eb0*/  NOP ;  /* 0x0000000000007918 */ /* 0x000fc00000000000 */
[----:B------:R-:W-:-:S00]  /*0ec0*/  NOP ;  /* 0x0000000000007918 */ /* 0x000fc00000000000 */
[----:B------:R-:W-:-:S00]  /*0ed0*/  NOP ;  /* 0x0000000000007918 */ /* 0x000fc00000000000 */
[----:B------:R-:W-:-:S00]  /*0ee0*/  NOP ;  /* 0x0000000000007918 */ /* 0x000fc00000000000 */
[----:B------:R-:W-:-:S00]  /*0ef0*/  NOP ;  /* 0x0000000000007918 */ /* 0x000fc00000000000 */
.L_x_11:


//--------------------- .nv.shared.reserved.0     --------------------------
	.section	.nv.shared.reserved.0,"aw",@nobits
	.weak		__nv_reservedSMEM_offset_0_alias
	.size		__nv_reservedSMEM_offset_0_alias, 0, 64
	.other		__nv_reservedSMEM_offset_0_alias,@"STO_CUDA_RESERVED_SHARED STV_DEFAULT"
__nv_reservedSMEM_offset_0_alias:
	.zero		0
	.zero		64


//--------------------- .nv.constant0._Z27sparseMatrixVectorMulKernelPiS_PfS0_S0_i --------------------------
	.section	.nv.constant0._Z27sparseMatrixVectorMulKernelPiS_PfS0_S0_i,"a",@progbits
	.sectionflags	@""
	.align	4
.nv.constant0._Z27sparseMatrixVectorMulKernelPiS_PfS0_S0_i:
	.zero		940


//--------------------- SYMBOLS --------------------------

	.type		.nv.reservedSmem.offset0,@object
	.size		.nv.reservedSmem.offset0,0x4
